//
// Generated by NVIDIA NVVM Compiler
//
// Compiler Build ID: CL-36424714
// Cuda compilation tools, release 13.0, V13.0.88
// Based on NVVM 20.0.0
//

.version 9.0
.target sm_100
.address_size 64

	// .globl	_Z18compute_iso_kernelPfS_S_S_S_S_S_S_S_S_S_S_S_S_if

.visible .entry _Z18compute_iso_kernelPfS_S_S_S_S_S_S_S_S_S_S_S_S_if(
	.param .u64 .ptr .align 1 _Z18compute_iso_kernelPfS_S_S_S_S_S_S_S_S_S_S_S_S_if_param_0,
	.param .u64 .ptr .align 1 _Z18compute_iso_kernelPfS_S_S_S_S_S_S_S_S_S_S_S_S_if_param_1,
	.param .u64 .ptr .align 1 _Z18compute_iso_kernelPfS_S_S_S_S_S_S_S_S_S_S_S_S_if_param_2,
	.param .u64 .ptr .align 1 _Z18compute_iso_kernelPfS_S_S_S_S_S_S_S_S_S_S_S_S_if_param_3,
	.param .u64 .ptr .align 1 _Z18compute_iso_kernelPfS_S_S_S_S_S_S_S_S_S_S_S_S_if_param_4,
	.param .u64 .ptr .align 1 _Z18compute_iso_kernelPfS_S_S_S_S_S_S_S_S_S_S_S_S_if_param_5,
	.param .u64 .ptr .align 1 _Z18compute_iso_kernelPfS_S_S_S_S_S_S_S_S_S_S_S_S_if_param_6,
	.param .u64 .ptr .align 1 _Z18compute_iso_kernelPfS_S_S_S_S_S_S_S_S_S_S_S_S_if_param_7,
	.param .u64 .ptr .align 1 _Z18compute_iso_kernelPfS_S_S_S_S_S_S_S_S_S_S_S_S_if_param_8,
	.param .u64 .ptr .align 1 _Z18compute_iso_kernelPfS_S_S_S_S_S_S_S_S_S_S_S_S_if_param_9,
	.param .u64 .ptr .align 1 _Z18compute_iso_kernelPfS_S_S_S_S_S_S_S_S_S_S_S_S_if_param_10,
	.param .u64 .ptr .align 1 _Z18compute_iso_kernelPfS_S_S_S_S_S_S_S_S_S_S_S_S_if_param_11,
	.param .u64 .ptr .align 1 _Z18compute_iso_kernelPfS_S_S_S_S_S_S_S_S_S_S_S_S_if_param_12,
	.param .u64 .ptr .align 1 _Z18compute_iso_kernelPfS_S_S_S_S_S_S_S_S_S_S_S_S_if_param_13,
	.param .u32 _Z18compute_iso_kernelPfS_S_S_S_S_S_S_S_S_S_S_S_S_if_param_14,
	.param .f32 _Z18compute_iso_kernelPfS_S_S_S_S_S_S_S_S_S_S_S_S_if_param_15
)
{
	.reg .pred 	%p<2>;
	.reg .b32 	%r<8>;
	.reg .b32 	%f<29>;
	.reg .b64 	%rd<51>;

	ld.param.u64 	%rd2, [_Z18compute_iso_kernelPfS_S_S_S_S_S_S_S_S_S_S_S_S_if_param_1];
	ld.param.u64 	%rd4, [_Z18compute_iso_kernelPfS_S_S_S_S_S_S_S_S_S_S_S_S_if_param_3];
	ld.param.u64 	%rd5, [_Z18compute_iso_kernelPfS_S_S_S_S_S_S_S_S_S_S_S_S_if_param_4];
	ld.param.u64 	%rd8, [_Z18compute_iso_kernelPfS_S_S_S_S_S_S_S_S_S_S_S_S_if_param_7];
	ld.param.u64 	%rd9, [_Z18compute_iso_kernelPfS_S_S_S_S_S_S_S_S_S_S_S_S_if_param_8];
	ld.param.u64 	%rd10, [_Z18compute_iso_kernelPfS_S_S_S_S_S_S_S_S_S_S_S_S_if_param_9];
	ld.param.u64 	%rd11, [_Z18compute_iso_kernelPfS_S_S_S_S_S_S_S_S_S_S_S_S_if_param_10];
	ld.param.u32 	%r2, [_Z18compute_iso_kernelPfS_S_S_S_S_S_S_S_S_S_S_S_S_if_param_14];
	ld.param.f32 	%f1, [_Z18compute_iso_kernelPfS_S_S_S_S_S_S_S_S_S_S_S_S_if_param_15];
	mov.u32 	%r3, %ctaid.x;
	mov.u32 	%r4, %ctaid.y;
	mov.u32 	%r5, %nctaid.x;
	mad.lo.s32 	%r1, %r4, %r5, %r3;
	setp.ge.s32 	%p1, %r1, %r2;
	@%p1 bra 	$L__BB0_2;
	ld.param.u64 	%rd50, [_Z18compute_iso_kernelPfS_S_S_S_S_S_S_S_S_S_S_S_S_if_param_13];
	ld.param.u64 	%rd49, [_Z18compute_iso_kernelPfS_S_S_S_S_S_S_S_S_S_S_S_S_if_param_12];
	ld.param.u64 	%rd48, [_Z18compute_iso_kernelPfS_S_S_S_S_S_S_S_S_S_S_S_S_if_param_11];
	ld.param.u64 	%rd47, [_Z18compute_iso_kernelPfS_S_S_S_S_S_S_S_S_S_S_S_S_if_param_6];
	ld.param.u64 	%rd46, [_Z18compute_iso_kernelPfS_S_S_S_S_S_S_S_S_S_S_S_S_if_param_5];
	ld.param.u64 	%rd45, [_Z18compute_iso_kernelPfS_S_S_S_S_S_S_S_S_S_S_S_S_if_param_2];
	ld.param.u64 	%rd44, [_Z18compute_iso_kernelPfS_S_S_S_S_S_S_S_S_S_S_S_S_if_param_0];
	cvta.to.global.u64 	%rd15, %rd44;
	cvta.to.global.u64 	%rd16, %rd47;
	cvta.to.global.u64 	%rd17, %rd2;
	cvta.to.global.u64 	%rd18, %rd8;
	cvta.to.global.u64 	%rd19, %rd45;
	cvta.to.global.u64 	%rd20, %rd9;
	cvta.to.global.u64 	%rd21, %rd4;
	cvta.to.global.u64 	%rd22, %rd10;
	cvta.to.global.u64 	%rd23, %rd5;
	cvta.to.global.u64 	%rd24, %rd11;
	cvta.to.global.u64 	%rd25, %rd49;
	cvta.to.global.u64 	%rd26, %rd46;
	cvta.to.global.u64 	%rd27, %rd48;
	cvta.to.global.u64 	%rd28, %rd50;
	mov.u32 	%r6, %tid.x;
	mad.lo.s32 	%r7, %r1, 125, %r6;
	mul.wide.s32 	%rd29, %r7, 4;
	add.s64 	%rd30, %rd15, %rd29;
	ld.global.f32 	%f2, [%rd30];
	add.s64 	%rd31, %rd16, %rd29;
	ld.global.f32 	%f3, [%rd31];
	add.s64 	%rd32, %rd17, %rd29;
	ld.global.f32 	%f4, [%rd32];
	add.s64 	%rd33, %rd18, %rd29;
	ld.global.f32 	%f5, [%rd33];
	mul.f32 	%f6, %f4, %f5;
	fma.rn.f32 	%f7, %f2, %f3, %f6;
	add.f32 	%f8, %f4, %f2;
	add.f32 	%f9, %f5, %f3;
	fma.rn.f32 	%f10, %f8, %f9, %f7;
	add.s64 	%rd34, %rd19, %rd29;
	ld.global.f32 	%f11, [%rd34];
	add.s64 	%rd35, %rd20, %rd29;
	ld.global.f32 	%f12, [%rd35];
	add.s64 	%rd36, %rd21, %rd29;
	ld.global.f32 	%f13, [%rd36];
	add.s64 	%rd37, %rd22, %rd29;
	ld.global.f32 	%f14, [%rd37];
	mul.f32 	%f15, %f13, %f14;
	fma.rn.f32 	%f16, %f11, %f12, %f15;
	add.s64 	%rd38, %rd23, %rd29;
	ld.global.f32 	%f17, [%rd38];
	add.s64 	%rd39, %rd24, %rd29;
	ld.global.f32 	%f18, [%rd39];
	fma.rn.f32 	%f19, %f17, %f18, %f16;
	fma.rn.f32 	%f20, %f19, 0f40000000, %f10;
	add.s64 	%rd40, %rd25, %rd29;
	ld.global.f32 	%f21, [%rd40];
	fma.rn.f32 	%f22, %f1, %f20, %f21;
	st.global.f32 	[%rd40], %f22;
	add.s64 	%rd41, %rd26, %rd29;
	ld.global.f32 	%f23, [%rd41];
	mul.f32 	%f24, %f23, 0f41100000;
	add.s64 	%rd42, %rd27, %rd29;
	ld.global.f32 	%f25, [%rd42];
	mul.f32 	%f26, %f24, %f25;
	add.s64 	%rd43, %rd28, %rd29;
	ld.global.f32 	%f27, [%rd43];
	fma.rn.f32 	%f28, %f1, %f26, %f27;
	st.global.f32 	[%rd43], %f28;
$L__BB0_2:
	ret;

}


// ===== COMPILED SASS (sm_100) =====

	.target	sm_100

	.elftype	@"ET_EXEC"


//--------------------- .note.nv.tkinfo           --------------------------
	.section	.note.nv.tkinfo,"",@"SHT_NOTE"
	.sectionflags	@"SHF_NOTE_NV_TKINFO"
	.tkinfo
        /*0018*/ 	.word	0x00000002
        /*0030*/ 	.string	""
        /*0030*/ 	.string	"ptxas"
        /*0030*/ 	.string	"Cuda compilation tools, release 13.0, V13.0.88"
        /*0030*/ 	.string	"Build cuda_13.0.r13.0/compiler.36424714_0"
        /*0030*/ 	.string	"-arch sm_100 -m 64 "



//--------------------- .note.nv.cuinfo           --------------------------
	.section	.note.nv.cuinfo,"",@"SHT_NOTE"
	.sectionflags	@"SHF_NOTE_NV_CUINFO"
        /*0018*/ 	.short	0x0002
        /*001a*/ 	.short	0x0064
        /*001c*/ 	.short	0x0082
	.zero		2


//--------------------- .nv.info                  --------------------------
	.section	.nv.info,"",@"SHT_CUDA_INFO"
	.align	4


	//----- nvinfo : EIATTR_REGCOUNT
	.align		4
        /*0000*/ 	.byte	0x04, 0x2f
        /*0002*/ 	.short	(.L_1 - .L_0)
	.align		4
.L_0:
        /*0004*/ 	.word	index@(_Z18compute_iso_kernelPfS_S_S_S_S_S_S_S_S_S_S_S_S_if)
        /*0008*/ 	.word	0x00000020


	//----- nvinfo : EIATTR_FRAME_SIZE
	.align		4
.L_1:
        /*000c*/ 	.byte	0x04, 0x11
        /*000e*/ 	.short	(.L_3 - .L_2)
	.align		4
.L_2:
        /*0010*/ 	.word	index@(_Z18compute_iso_kernelPfS_S_S_S_S_S_S_S_S_S_S_S_S_if)
        /*0014*/ 	.word	0x00000000


	//----- nvinfo : EIATTR_MIN_STACK_SIZE
	.align		4
.L_3:
        /*0018*/ 	.byte	0x04, 0x12
        /*001a*/ 	.short	(.L_5 - .L_4)
	.align		4
.L_4:
        /*001c*/ 	.word	index@(_Z18compute_iso_kernelPfS_S_S_S_S_S_S_S_S_S_S_S_S_if)
        /*0020*/ 	.word	0x00000000
.L_5:


//--------------------- .nv.compat                --------------------------
	.section	.nv.compat,"",@"SHT_CUDA_COMPAT_INFO"
	.align	4
        /*0000*/ 	.byte	0x02, 0x09, 0x00, 0x00, 0x02, 0x02, 0x01, 0x00, 0x02, 0x05, 0x05, 0x00, 0x03, 0x07, 0x01, 0x01
        /*0010*/ 	.byte	0x02, 0x03, 0x00, 0x00, 0x02, 0x06, 0x01, 0x00, 0x04, 0x0b, 0x08, 0x00, 0x09, 0x00, 0x00, 0x00
        /*0020*/ 	.byte	0x00, 0x00, 0x00, 0x00


//--------------------- .nv.info._Z18compute_iso_kernelPfS_S_S_S_S_S_S_S_S_S_S_S_S_if --------------------------
	.section	.nv.info._Z18compute_iso_kernelPfS_S_S_S_S_S_S_S_S_S_S_S_S_if,"",@"SHT_CUDA_INFO"
	.sectionflags	@""
	.align	4


	//----- nvinfo : EIATTR_CUDA_API_VERSION
	.align		4
        /*0000*/ 	.byte	0x04, 0x37
        /*0002*/ 	.short	(.L_7 - .L_6)
.L_6:
        /*0004*/ 	.word	0x00000082


	//----- nvinfo : EIATTR_KPARAM_INFO
	.align		4
.L_7:
        /*0008*/ 	.byte	0x04, 0x17
        /*000a*/ 	.short	(.L_9 - .L_8)
.L_8:
        /*000c*/ 	.word	0x00000000
        /*0010*/ 	.short	0x000f
        /*0012*/ 	.short	0x0074
        /*0014*/ 	.byte	0x00, 0xf0, 0x11, 0x00


	//----- nvinfo : EIATTR_KPARAM_INFO
	.align		4
.L_9:
        /*0018*/ 	.byte	0x04, 0x17
        /*001a*/ 	.short	(.L_11 - .L_10)
.L_10:
        /*001c*/ 	.word	0x00000000
        /*0020*/ 	.short	0x000e
        /*0022*/ 	.short	0x0070
        /*0024*/ 	.byte	0x00, 0xf0, 0x11, 0x00


	//----- nvinfo : EIATTR_KPARAM_INFO
	.align		4
.L_11:
        /*0028*/ 	.byte	0x04, 0x17
        /*002a*/ 	.short	(.L_13 - .L_12)
.L_12:
        /*002c*/ 	.word	0x00000000
        /*0030*/ 	.short	0x000d
        /*0032*/ 	.short	0x0068
        /*0034*/ 	.byte	0x00, 0xf5, 0x21, 0x00


	//----- nvinfo : EIATTR_KPARAM_INFO
	.align		4
.L_13:
        /*0038*/ 	.byte	0x04, 0x17
        /*003a*/ 	.short	(.L_15 - .L_14)
.L_14:
        /*003c*/ 	.word	0x00000000
        /*0040*/ 	.short	0x000c
        /*0042*/ 	.short	0x0060
        /*0044*/ 	.byte	0x00, 0xf5, 0x21, 0x00


	//----- nvinfo : EIATTR_KPARAM_INFO
	.align		4
.L_15:
        /*0048*/ 	.byte	0x04, 0x17
        /*004a*/ 	.short	(.L_17 - .L_16)
.L_16:
        /*004c*/ 	.word	0x00000000
        /*0050*/ 	.short	0x000b
        /*0052*/ 	.short	0x0058
        /*0054*/ 	.byte	0x00, 0xf5, 0x21, 0x00


	//----- nvinfo : EIATTR_KPARAM_INFO
	.align		4
.L_17:
        /*0058*/ 	.byte	0x04, 0x17
        /*005a*/ 	.short	(.L_19 - .L_18)
.L_18:
        /*005c*/ 	.word	0x00000000
        /*0060*/ 	.short	0x000a
        /*0062*/ 	.short	0x0050
        /*0064*/ 	.byte	0x00, 0xf5, 0x21, 0x00


	//----- nvinfo : EIATTR_KPARAM_INFO
	.align		4
.L_19:
        /*0068*/ 	.byte	0x04, 0x17
        /*006a*/ 	.short	(.L_21 - .L_20)
.L_20:
        /*006c*/ 	.word	0x00000000
        /*0070*/ 	.short	0x0009
        /*0072*/ 	.short	0x0048
        /*0074*/ 	.byte	0x00, 0xf5, 0x21, 0x00


	//----- nvinfo : EIATTR_KPARAM_INFO
	.align		4
.L_21:
        /*0078*/ 	.byte	0x04, 0x17
        /*007a*/ 	.short	(.L_23 - .L_22)
.L_22:
        /*007c*/ 	.word	0x00000000
        /*0080*/ 	.short	0x0008
        /*0082*/ 	.short	0x0040
        /*0084*/ 	.byte	0x00, 0xf5, 0x21, 0x00


	//----- nvinfo : EIATTR_KPARAM_INFO
	.align		4
.L_23:
        /*0088*/ 	.byte	0x04, 0x17
        /*008a*/ 	.short	(.L_25 - .L_24)
.L_24:
        /*008c*/ 	.word	0x00000000
        /*0090*/ 	.short	0x0007
        /*0092*/ 	.short	0x0038
        /*0094*/ 	.byte	0x00, 0xf5, 0x21, 0x00


	//----- nvinfo : EIATTR_KPARAM_INFO
	.align		4
.L_25:
        /*0098*/ 	.byte	0x04, 0x17
        /*009a*/ 	.short	(.L_27 - .L_26)
.L_26:
        /*009c*/ 	.word	0x00000000
        /*00a0*/ 	.short	0x0006
        /*00a2*/ 	.short	0x0030
        /*00a4*/ 	.byte	0x00, 0xf5, 0x21, 0x00


	//----- nvinfo : EIATTR_KPARAM_INFO
	.align		4
.L_27:
        /*00a8*/ 	.byte	0x04, 0x17
        /*00aa*/ 	.short	(.L_29 - .L_28)
.L_28:
        /*00ac*/ 	.word	0x00000000
        /*00b0*/ 	.short	0x0005
        /*00b2*/ 	.short	0x0028
        /*00b4*/ 	.byte	0x00, 0xf5, 0x21, 0x00


	//----- nvinfo : EIATTR_KPARAM_INFO
	.align		4
.L_29:
        /*00b8*/ 	.byte	0x04, 0x17
        /*00ba*/ 	.short	(.L_31 - .L_30)
.L_30:
        /*00bc*/ 	.word	0x00000000
        /*00c0*/ 	.short	0x0004
        /*00c2*/ 	.short	0x0020
        /*00c4*/ 	.byte	0x00, 0xf5, 0x21, 0x00


	//----- nvinfo : EIATTR_KPARAM_INFO
	.align		4
.L_31:
        /*00c8*/ 	.byte	0x04, 0x17
        /*00ca*/ 	.short	(.L_33 - .L_32)
.L_32:
        /*00cc*/ 	.word	0x00000000
        /*00d0*/ 	.short	0x0003
        /*00d2*/ 	.short	0x0018
        /*00d4*/ 	.byte	0x00, 0xf5, 0x21, 0x00


	//----- nvinfo : EIATTR_KPARAM_INFO
	.align		4
.L_33:
        /*00d8*/ 	.byte	0x04, 0x17
        /*00da*/ 	.short	(.L_35 - .L_34)
.L_34:
        /*00dc*/ 	.word	0x00000000
        /*00e0*/ 	.short	0x0002
        /*00e2*/ 	.short	0x0010
        /*00e4*/ 	.byte	0x00, 0xf5, 0x21, 0x00


	//----- nvinfo : EIATTR_KPARAM_INFO
	.align		4
.L_35:
        /*00e8*/ 	.byte	0x04, 0x17
        /*00ea*/ 	.short	(.L_37 - .L_36)
.L_36:
        /*00ec*/ 	.word	0x00000000
        /*00f0*/ 	.short	0x0001
        /*00f2*/ 	.short	0x0008
        /*00f4*/ 	.byte	0x00, 0xf5, 0x21, 0x00


	//----- nvinfo : EIATTR_KPARAM_INFO
	.align		4
.L_37:
        /*00f8*/ 	.byte	0x04, 0x17
        /*00fa*/ 	.short	(.L_39 - .L_38)
.L_38:
        /*00fc*/ 	.word	0x00000000
        /*0100*/ 	.short	0x0000
        /*0102*/ 	.short	0x0000
        /*0104*/ 	.byte	0x00, 0xf5, 0x21, 0x00


	//----- nvinfo : EIATTR_SPARSE_MMA_MASK
	.align		4
.L_39:
        /*0108*/ 	.byte	0x03, 0x50
        /*010a*/ 	.short	0x0000


	//----- nvinfo : EIATTR_MAXREG_COUNT
	.align		4
        /*010c*/ 	.byte	0x03, 0x1b
        /*010e*/ 	.short	0x00ff


	//----- nvinfo : EIATTR_MERCURY_ISA_VERSION
	.align		4
        /*0110*/ 	.byte	0x03, 0x5f
        /*0112*/ 	.short	0x0101


	//----- nvinfo : EIATTR_VRC_CTA_INIT_COUNT
	.align		4
        /*0114*/ 	.byte	0x02, 0x4a
	.zero		1
	.zero		1


	//----- nvinfo : EIATTR_EXIT_INSTR_OFFSETS
	.align		4
        /*0118*/ 	.byte	0x04, 0x1c
        /*011a*/ 	.short	(.L_41 - .L_40)


	//   ....[0]....
.L_40:
        /*011c*/ 	.word	0x00000070


	//   ....[1]....
        /*0120*/ 	.word	0x00000450


	//----- nvinfo : EIATTR_CBANK_PARAM_SIZE
	.align		4
.L_41:
        /*0124*/ 	.byte	0x03, 0x19
        /*0126*/ 	.short	0x0078


	//----- nvinfo : EIATTR_PARAM_CBANK
	.align		4
        /*0128*/ 	.byte	0x04, 0x0a
        /*012a*/ 	.short	(.L_43 - .L_42)
	.align		4
.L_42:
        /*012c*/ 	.word	index@(.nv.constant0._Z18compute_iso_kernelPfS_S_S_S_S_S_S_S_S_S_S_S_S_if)
        /*0130*/ 	.short	0x0380
        /*0132*/ 	.short	0x0078


	//----- nvinfo : EIATTR_SW_WAR
	.align		4
.L_43:
        /*0134*/ 	.byte	0x04, 0x36
        /*0136*/ 	.short	(.L_45 - .L_44)
.L_44:
        /*0138*/ 	.word	0x00000008
.L_45:


//--------------------- .nv.callgraph             --------------------------
	.section	.nv.callgraph,"",@"SHT_CUDA_CALLGRAPH"
	.align	4
	.sectionentsize	8
	.align		4
        /*0000*/ 	.word	0x00000000
	.align		4
        /*0004*/ 	.word	0xffffffff
	.align		4
        /*0008*/ 	.word	0x00000000
	.align		4
        /*000c*/ 	.word	0xfffffffe
	.align		4
        /*0010*/ 	.word	0x00000000
	.align		4
        /*0014*/ 	.word	0xfffffffd
	.align		4
        /*0018*/ 	.word	0x00000000
	.align		4
        /*001c*/ 	.word	0xfffffffc


//--------------------- .text._Z18compute_iso_kernelPfS_S_S_S_S_S_S_S_S_S_S_S_S_if --------------------------
	.section	.text._Z18compute_iso_kernelPfS_S_S_S_S_S_S_S_S_S_S_S_S_if,"ax",@progbits
	.align	128
        .global         _Z18compute_iso_kernelPfS_S_S_S_S_S_S_S_S_S_S_S_S_if
        .type           _Z18compute_iso_kernelPfS_S_S_S_S_S_S_S_S_S_S_S_S_if,@function
        .size           _Z18compute_iso_kernelPfS_S_S_S_S_S_S_S_S_S_S_S_S_if,(.L_x_1 - _Z18compute_iso_kernelPfS_S_S_S_S_S_S_S_S_S_S_S_S_if)
        .other          _Z18compute_iso_kernelPfS_S_S_S_S_S_S_S_S_S_S_S_S_if,@"STO_CUDA_ENTRY STV_DEFAULT"
_Z18compute_iso_kernelPfS_S_S_S_S_S_S_S_S_S_S_S_S_if:
.text._Z18compute_iso_kernelPfS_S_S_S_S_S_S_S_S_S_S_S_S_if:
[----:B------:R-:W-:Y:S01]  /*0000*/  LDC R1, c[0x0][0x37c] ;  /* 0x0000df00ff017b82 */ /* 0x000fe20000000800 */
[----:B------:R-:W0:Y:S07]  /*0010*/  S2R R17, SR_CTAID.Y ;  /* 0x0000000000117919 */ /* 0x000e2e0000002600 */
[----:B------:R-:W0:Y:S01]  /*0020*/  S2UR UR4, SR_CTAID.X ;  /* 0x00000000000479c3 */ /* 0x000e220000002500 */
[----:B------:R-:W1:Y:S07]  /*0030*/  LDCU UR5, c[0x0][0x3f0] ;  /* 0x00007e00ff0577ac */ /* 0x000e6e0008000800 */
[----:B------:R-:W0:Y:S02]  /*0040*/  LDC R0, c[0x0][0x370] ;  /* 0x0000dc00ff007b82 */ /* 0x000e240000000800 */
[----:B0-----:R-:W-:-:S05]  /*0050*/  IMAD R17, R17, R0, UR4 ;  /* 0x0000000411117e24 */ /* 0x001fca000f8e0200 */
[----:B-1----:R-:W-:-:S13]  /*0060*/  ISETP.GE.AND P0, PT, R17, UR5, PT ;  /* 0x0000000511007c0c */ /* 0x002fda000bf06270 */
[----:B------:R-:W-:Y:S05]  /*0070*/  @P0 EXIT ;  /* 0x000000000000094d */ /* 0x000fea0003800000 */
[----:B------:R-:W0:Y:S01]  /*0080*/  S2R R0, SR_TID.X ;  /* 0x0000000000007919 */ /* 0x000e220000002100 */
[----:B------:R-:W1:Y:S01]  /*0090*/  LDC.64 R20, c[0x0][0x3c8] ;  /* 0x0000f200ff147b82 */ /* 0x000e620000000a00 */
[----:B------:R-:W2:Y:S01]  /*00a0*/  LDCU.64 UR4, c[0x0][0x358] ;  /* 0x00006b00ff0477ac */ /* 0x000ea20008000a00 */
[----:B------:R-:W3:Y:S06]  /*00b0*/  LDCU UR6, c[0x0][0x3f4] ;  /* 0x00007e80ff0677ac */ /* 0x000eec0008000800 */
[----:B------:R-:W4:Y:S08]  /*00c0*/  LDC.64 R24, c[0x0][0x398] ;  /* 0x0000e600ff187b82 */ /* 0x000f300000000a00 */
[----:B------:R-:W5:Y:S08]  /*00d0*/  LDC.64 R14, c[0x0][0x388] ;  /* 0x0000e200ff0e7b82 */ /* 0x000f700000000a00 */
[----:B------:R-:W3:Y:S01]  /*00e0*/  LDC.64 R10, c[0x0][0x3b8] ;  /* 0x0000ee00ff0a7b82 */ /* 0x000ee20000000a00 */
[----:B0-----:R-:W-:-:S07]  /*00f0*/  IMAD R17, R17, 0x7d, R0 ;  /* 0x0000007d11117824 */ /* 0x001fce00078e0200 */
[----:B------:R-:W0:Y:S01]  /*0100*/  LDC.64 R22, c[0x0][0x380] ;  /* 0x0000e000ff167b82 */ /* 0x000e220000000a00 */
[----:B-1----:R-:W-:-:S04]  /*0110*/  IMAD.WIDE R20, R17, 0x4, R20 ;  /* 0x0000000411147825 */ /* 0x002fc800078e0214 */
[----:B----4-:R-:W-:-:S03]  /*0120*/  IMAD.WIDE R24, R17, 0x4, R24 ;  /* 0x0000000411187825 */ /* 0x010fc600078e0218 */
[----:B------:R-:W1:Y:S01]  /*0130*/  LDC.64 R12, c[0x0][0x3b0] ;  /* 0x0000ec00ff0c7b82 */ /* 0x000e620000000a00 */
[----:B--2---:R-:W2:Y:S07]  /*0140*/  LDG.E R21, desc[UR4][R20.64] ;  /* 0x0000000414157981 */ /* 0x004eae000c1e1900 */
[----:B------:R-:W4:Y:S08]  /*0150*/  LDC.64 R18, c[0x0][0x390] ;  /* 0x0000e400ff127b82 */ /* 0x000f300000000a00 */
[----:B------:R-:W4:Y:S08]  /*0160*/  LDC.64 R8, c[0x0][0x3c0] ;  /* 0x0000f000ff087b82 */ /* 0x000f300000000a00 */
[----:B------:R-:W4:Y:S08]  /*0170*/  LDC.64 R2, c[0x0][0x3a0] ;  /* 0x0000e800ff027b82 */ /* 0x000f300000000a00 */
[----:B------:R-:W4:Y:S01]  /*0180*/  LDC.64 R4, c[0x0][0x3d0] ;  /* 0x0000f400ff047b82 */ /* 0x000f220000000a00 */
[C---:B-----5:R-:W-:Y:S01]  /*0190*/  IMAD.WIDE R14, R17.reuse, 0x4, R14 ;  /* 0x00000004110e7825 */ /* 0x060fe200078e020e */
[----:B------:R-:W2:Y:S06]  /*01a0*/  LDG.E R16, desc[UR4][R24.64] ;  /* 0x0000000418107981 */ /* 0x000eac000c1e1900 */
[----:B------:R-:W5:Y:S01]  /*01b0*/  LDC.64 R6, c[0x0][0x3e0] ;  /* 0x0000f800ff067b82 */ /* 0x000f620000000a00 */
[C---:B---3--:R-:W-:Y:S01]  /*01c0*/  IMAD.WIDE R10, R17.reuse, 0x4, R10 ;  /* 0x00000004110a7825 */ /* 0x048fe200078e020a */
[----:B------:R-:W3:Y:S03]  /*01d0*/  LDG.E R15, desc[UR4][R14.64] ;  /* 0x000000040e0f7981 */ /* 0x000ee6000c1e1900 */
[----:B0-----:R-:W-:-:S02]  /*01e0*/  IMAD.WIDE R22, R17, 0x4, R22 ;  /* 0x0000000411167825 */ /* 0x001fc400078e0216 */
[----:B------:R-:W3:Y:S02]  /*01f0*/  LDG.E R10, desc[UR4][R10.64] ;  /* 0x000000040a0a7981 */ /* 0x000ee4000c1e1900 */
[C---:B-1----:R-:W-:Y:S02]  /*0200*/  IMAD.WIDE R12, R17.reuse, 0x4, R12 ;  /* 0x00000004110c7825 */ /* 0x042fe400078e020c */
[----:B------:R0:W3:Y:S02]  /*0210*/  LDG.E R0, desc[UR4][R22.64] ;  /* 0x0000000416007981 */ /* 0x0000e4000c1e1900 */
[C---:B----4-:R-:W-:Y:S02]  /*0220*/  IMAD.WIDE R18, R17.reuse, 0x4, R18 ;  /* 0x0000000411127825 */ /* 0x050fe400078e0212 */
[----:B------:R-:W4:Y:S02]  /*0230*/  LDG.E R13, desc[UR4][R12.64] ;  /* 0x000000040c0d7981 */ /* 0x000f24000c1e1900 */
[----:B------:R-:W-:-:S02]  /*0240*/  IMAD.WIDE R8, R17, 0x4, R8 ;  /* 0x0000000411087825 */ /* 0x000fc400078e0208 */
[----:B------:R-:W4:Y:S02]  /*0250*/  LDG.E R18, desc[UR4][R18.64] ;  /* 0x0000000412127981 */ /* 0x000f24000c1e1900 */
[C---:B0-----:R-:W-:Y:S02]  /*0260*/  IMAD.WIDE R22, R17.reuse, 0x4, R2 ;  /* 0x0000000411167825 */ /* 0x041fe400078e0202 */
[----:B------:R0:W4:Y:S01]  /*0270*/  LDG.E R9, desc[UR4][R8.64] ;  /* 0x0000000408097981 */ /* 0x000122000c1e1900 */
[----:B------:R-:W1:Y:S01]  /*0280*/  LDC.64 R2, c[0x0][0x3a8] ;  /* 0x0000ea00ff027b82 */ /* 0x000e620000000a00 */
[C---:B------:R-:W-:Y:S02]  /*0290*/  IMAD.WIDE R24, R17.reuse, 0x4, R4 ;  /* 0x0000000411187825 */ /* 0x040fe400078e0204 */
[----:B------:R-:W4:Y:S04]  /*02a0*/  LDG.E R22, desc[UR4][R22.64] ;  /* 0x0000000416167981 */ /* 0x000f28000c1e1900 */
[----:B------:R-:W4:Y:S01]  /*02b0*/  LDG.E R24, desc[UR4][R24.64] ;  /* 0x0000000418187981 */ /* 0x000f22000c1e1900 */
[C---:B-----5:R-:W-:Y:S01]  /*02c0*/  IMAD.WIDE R6, R17.reuse, 0x4, R6 ;  /* 0x0000000411067825 */ /* 0x060fe200078e0206 */
[----:B------:R-:W5:Y:S04]  /*02d0*/  LDC.64 R4, c[0x0][0x3e8] ;  /* 0x0000fa00ff047b82 */ /* 0x000f680000000a00 */
[----:B------:R-:W4:Y:S01]  /*02e0*/  LDG.E R29, desc[UR4][R6.64] ;  /* 0x00000004061d7981 */ /* 0x000f22000c1e1900 */
[----:B-1----:R-:W-:-:S04]  /*02f0*/  IMAD.WIDE R2, R17, 0x4, R2 ;  /* 0x0000000411027825 */ /* 0x002fc800078e0202 */
[----:B-----5:R-:W-:-:S04]  /*0300*/  IMAD.WIDE R4, R17, 0x4, R4 ;  /* 0x0000000411047825 */ /* 0x020fc800078e0204 */
[----:B--2---:R-:W-:Y:S02]  /*0310*/  FMUL R27, R16, R21 ;  /* 0x00000015101b7220 */ /* 0x004fe40000400000 */
[----:B------:R-:W1:Y:S01]  /*0320*/  LDC.64 R20, c[0x0][0x3d8] ;  /* 0x0000f600ff147b82 */ /* 0x000e620000000a00 */
[----:B---3--:R-:W-:Y:S01]  /*0330*/  FMUL R11, R15, R10 ;  /* 0x0000000a0f0b7220 */ /* 0x008fe20000400000 */
[C---:B0-----:R-:W-:Y:S01]  /*0340*/  FADD R8, R0.reuse, R15 ;  /* 0x0000000f00087221 */ /* 0x041fe20000000000 */
[----:B----4-:R-:W-:Y:S02]  /*0350*/  FADD R10, R13, R10 ;  /* 0x0000000a0d0a7221 */ /* 0x010fe40000000000 */
[----:B------:R-:W-:Y:S01]  /*0360*/  FFMA R11, R0, R13, R11 ;  /* 0x0000000d000b7223 */ /* 0x000fe2000000000b */
[----:B------:R-:W-:-:S03]  /*0370*/  FFMA R9, R18, R9, R27 ;  /* 0x0000000912097223 */ /* 0x000fc6000000001b */
[----:B------:R-:W-:Y:S01]  /*0380*/  FFMA R8, R8, R10, R11 ;  /* 0x0000000a08087223 */ /* 0x000fe2000000000b */
[----:B------:R-:W-:-:S04]  /*0390*/  FFMA R9, R22, R24, R9 ;  /* 0x0000001816097223 */ /* 0x000fc80000000009 */
[----:B------:R-:W-:-:S04]  /*03a0*/  FFMA R8, R9, 2, R8 ;  /* 0x4000000009087823 */ /* 0x000fc80000000008 */
[----:B------:R-:W-:Y:S01]  /*03b0*/  FFMA R29, R8, UR6, R29 ;  /* 0x00000006081d7c23 */ /* 0x000fe2000800001d */
[----:B-1----:R-:W-:-:S04]  /*03c0*/  IMAD.WIDE R20, R17, 0x4, R20 ;  /* 0x0000000411147825 */ /* 0x002fc800078e0214 */
[----:B------:R-:W-:Y:S04]  /*03d0*/  STG.E desc[UR4][R6.64], R29 ;  /* 0x0000001d06007986 */ /* 0x000fe8000c101904 */
[----:B------:R-:W2:Y:S04]  /*03e0*/  LDG.E R2, desc[UR4][R2.64] ;  /* 0x0000000402027981 */ /* 0x000ea8000c1e1900 */
[----:B------:R-:W3:Y:S04]  /*03f0*/  LDG.E R21, desc[UR4][R20.64] ;  /* 0x0000000414157981 */ /* 0x000ee8000c1e1900 */
[----:B------:R-:W4:Y:S01]  /*0400*/  LDG.E R9, desc[UR4][R4.64] ;  /* 0x0000000404097981 */ /* 0x000f22000c1e1900 */
[----:B--2---:R-:W-:-:S04]  /*0410*/  FMUL R0, R2, 9 ;  /* 0x4110000002007820 */ /* 0x004fc80000400000 */
[----:B---3--:R-:W-:-:S04]  /*0420*/  FMUL R0, R0, R21 ;  /* 0x0000001500007220 */ /* 0x008fc80000400000 */
[----:B----4-:R-:W-:-:S05]  /*0430*/  FFMA R9, R0, UR6, R9 ;  /* 0x0000000600097c23 */ /* 0x010fca0008000009 */
[----:B------:R-:W-:Y:S01]  /*0440*/  STG.E desc[UR4][R4.64], R9 ;  /* 0x0000000904007986 */ /* 0x000fe2000c101904 */
[----:B------:R-:W-:Y:S05]  /*0450*/  EXIT ;  /* 0x000000000000794d */ /* 0x000fea0003800000 */
.L_x_0:
[----:B------:R-:W-:-:S00]  /*0460*/  BRA `(.L_x_0) ;  /* 0xfffffffc00fc7947 */ /* 0x000fc0000383ffff */
[----:B------:R-:W-:-:S00]  /*0470*/  NOP ;  /* 0x0000000000007918 */ /* 0x000fc00000000000 */
        /* <DEDUP_REMOVED lines=8> */
.L_x_1:


//--------------------- .nv.shared.reserved.0     --------------------------
	.section	.nv.shared.reserved.0,"aw",@nobits
	.weak		__nv_reservedSMEM_offset_0_alias
	.size		__nv_reservedSMEM_offset_0_alias, 0, 64
	.other		__nv_reservedSMEM_offset_0_alias,@"STO_CUDA_RESERVED_SHARED STV_DEFAULT"
__nv_reservedSMEM_offset_0_alias:
	.zero		0
	.zero		64


//--------------------- .nv.constant0._Z18compute_iso_kernelPfS_S_S_S_S_S_S_S_S_S_S_S_S_if --------------------------
	.section	.nv.constant0._Z18compute_iso_kernelPfS_S_S_S_S_S_S_S_S_S_S_S_S_if,"a",@progbits
	.sectionflags	@""
	.align	4
.nv.constant0._Z18compute_iso_kernelPfS_S_S_S_S_S_S_S_S_S_S_S_S_if:
	.zero		1016


//--------------------- SYMBOLS --------------------------

	.type		.nv.reservedSmem.offset0,@object
	.size		.nv.reservedSmem.offset0,0x4
